//
// Generated by NVIDIA NVVM Compiler
//
// Compiler Build ID: CL-36424714
// Cuda compilation tools, release 13.0, V13.0.88
// Based on NVVM 20.0.0
//

.version 9.0
.target sm_100
.address_size 64

	// .globl	_Z15closestNodeCUDAPfPiS0_i

.visible .entry _Z15closestNodeCUDAPfPiS0_i(
	.param .u64 .ptr .align 1 _Z15closestNodeCUDAPfPiS0_i_param_0,
	.param .u64 .ptr .align 1 _Z15closestNodeCUDAPfPiS0_i_param_1,
	.param .u64 .ptr .align 1 _Z15closestNodeCUDAPfPiS0_i_param_2,
	.param .u32 _Z15closestNodeCUDAPfPiS0_i_param_3
)
{
	.reg .pred 	%p<16>;
	.reg .b32 	%r<56>;
	.reg .b32 	%f<29>;
	.reg .b64 	%rd<21>;

	ld.param.u64 	%rd12, [_Z15closestNodeCUDAPfPiS0_i_param_0];
	ld.param.u64 	%rd13, [_Z15closestNodeCUDAPfPiS0_i_param_1];
	ld.param.u64 	%rd11, [_Z15closestNodeCUDAPfPiS0_i_param_2];
	ld.param.u32 	%r26, [_Z15closestNodeCUDAPfPiS0_i_param_3];
	cvta.to.global.u64 	%rd1, %rd12;
	cvta.to.global.u64 	%rd2, %rd13;
	setp.lt.s32 	%p1, %r26, 1;
	mov.b32 	%r44, -1;
	@%p1 bra 	$L__BB0_17;
	and.b32  	%r1, %r26, 3;
	setp.lt.u32 	%p2, %r26, 4;
	mov.f32 	%f22, 0f4E6E6B28;
	mov.b32 	%r44, -1;
	mov.b32 	%r52, 0;
	@%p2 bra 	$L__BB0_12;
	and.b32  	%r52, %r26, 2147483644;
	mov.f32 	%f22, 0f4E6E6B28;
	mov.b32 	%r44, -1;
	mov.b32 	%r42, 0;
$L__BB0_3:
	mul.wide.u32 	%rd14, %r42, 4;
	add.s64 	%rd3, %rd1, %rd14;
	ld.global.f32 	%f2, [%rd3];
	setp.geu.f32 	%p3, %f2, %f22;
	add.s64 	%rd4, %rd2, %rd14;
	@%p3 bra 	$L__BB0_5;
	ld.global.u32 	%r33, [%rd4];
	setp.eq.s32 	%p4, %r33, 1;
	selp.f32 	%f22, %f22, %f2, %p4;
	selp.b32 	%r44, %r44, %r42, %p4;
$L__BB0_5:
	ld.global.f32 	%f5, [%rd3+4];
	setp.geu.f32 	%p5, %f5, %f22;
	@%p5 bra 	$L__BB0_7;
	add.s32 	%r34, %r42, 1;
	ld.global.u32 	%r35, [%rd4+4];
	setp.eq.s32 	%p6, %r35, 1;
	selp.f32 	%f22, %f22, %f5, %p6;
	selp.b32 	%r44, %r44, %r34, %p6;
$L__BB0_7:
	ld.global.f32 	%f8, [%rd3+8];
	setp.geu.f32 	%p7, %f8, %f22;
	@%p7 bra 	$L__BB0_9;
	add.s32 	%r36, %r42, 2;
	ld.global.u32 	%r37, [%rd4+8];
	setp.eq.s32 	%p8, %r37, 1;
	selp.f32 	%f22, %f22, %f8, %p8;
	selp.b32 	%r44, %r44, %r36, %p8;
$L__BB0_9:
	ld.global.f32 	%f11, [%rd3+12];
	setp.geu.f32 	%p9, %f11, %f22;
	@%p9 bra 	$L__BB0_11;
	add.s32 	%r38, %r42, 3;
	ld.global.u32 	%r39, [%rd4+12];
	setp.eq.s32 	%p10, %r39, 1;
	selp.f32 	%f22, %f22, %f11, %p10;
	selp.b32 	%r44, %r44, %r38, %p10;
$L__BB0_11:
	add.s32 	%r42, %r42, 4;
	setp.ne.s32 	%p11, %r42, %r52;
	@%p11 bra 	$L__BB0_3;
$L__BB0_12:
	setp.eq.s32 	%p12, %r1, 0;
	@%p12 bra 	$L__BB0_17;
	mul.wide.u32 	%rd15, %r52, 4;
	add.s64 	%rd20, %rd2, %rd15;
	add.s64 	%rd19, %rd1, %rd15;
	neg.s32 	%r51, %r1;
$L__BB0_14:
	.pragma "nounroll";
	ld.global.f32 	%f16, [%rd19];
	setp.geu.f32 	%p13, %f16, %f22;
	@%p13 bra 	$L__BB0_16;
	ld.global.u32 	%r40, [%rd20];
	setp.eq.s32 	%p14, %r40, 1;
	selp.f32 	%f22, %f22, %f16, %p14;
	selp.b32 	%r44, %r44, %r52, %p14;
$L__BB0_16:
	add.s32 	%r52, %r52, 1;
	add.s64 	%rd20, %rd20, 4;
	add.s64 	%rd19, %rd19, 4;
	add.s32 	%r51, %r51, 1;
	setp.ne.s32 	%p15, %r51, 0;
	@%p15 bra 	$L__BB0_14;
$L__BB0_17:
	cvta.to.global.u64 	%rd16, %rd11;
	st.global.u32 	[%rd16], %r44;
	mul.wide.s32 	%rd17, %r44, 4;
	add.s64 	%rd18, %rd2, %rd17;
	mov.b32 	%r41, 1;
	st.global.u32 	[%rd18], %r41;
	ret;

}
	// .globl	_Z9cudaRelaxPfS_PiS0_S0_i
.visible .entry _Z9cudaRelaxPfS_PiS0_S0_i(
	.param .u64 .ptr .align 1 _Z9cudaRelaxPfS_PiS0_S0_i_param_0,
	.param .u64 .ptr .align 1 _Z9cudaRelaxPfS_PiS0_S0_i_param_1,
	.param .u64 .ptr .align 1 _Z9cudaRelaxPfS_PiS0_S0_i_param_2,
	.param .u64 .ptr .align 1 _Z9cudaRelaxPfS_PiS0_S0_i_param_3,
	.param .u64 .ptr .align 1 _Z9cudaRelaxPfS_PiS0_S0_i_param_4,
	.param .u32 _Z9cudaRelaxPfS_PiS0_S0_i_param_5
)
{
	.reg .pred 	%p<4>;
	.reg .b32 	%r<9>;
	.reg .b32 	%f<5>;
	.reg .b64 	%rd<21>;

	ld.param.u64 	%rd5, [_Z9cudaRelaxPfS_PiS0_S0_i_param_0];
	ld.param.u64 	%rd6, [_Z9cudaRelaxPfS_PiS0_S0_i_param_1];
	ld.param.u64 	%rd3, [_Z9cudaRelaxPfS_PiS0_S0_i_param_2];
	ld.param.u64 	%rd4, [_Z9cudaRelaxPfS_PiS0_S0_i_param_3];
	ld.param.u64 	%rd7, [_Z9cudaRelaxPfS_PiS0_S0_i_param_4];
	ld.param.u32 	%r3, [_Z9cudaRelaxPfS_PiS0_S0_i_param_5];
	cvta.to.global.u64 	%rd1, %rd6;
	cvta.to.global.u64 	%rd8, %rd5;
	cvta.to.global.u64 	%rd9, %rd7;
	mov.u32 	%r4, %ctaid.x;
	mov.u32 	%r5, %ntid.x;
	mov.u32 	%r6, %tid.x;
	mad.lo.s32 	%r1, %r4, %r5, %r6;
	ld.global.u32 	%r2, [%rd9];
	mad.lo.s32 	%r7, %r2, %r3, %r1;
	mul.wide.s32 	%rd10, %r7, 4;
	add.s64 	%rd11, %rd8, %rd10;
	ld.global.f32 	%f2, [%rd11];
	mul.wide.s32 	%rd12, %r2, 4;
	add.s64 	%rd13, %rd1, %rd12;
	ld.global.f32 	%f3, [%rd13];
	add.f32 	%f1, %f2, %f3;
	setp.eq.f32 	%p1, %f2, 0f00000000;
	@%p1 bra 	$L__BB1_4;
	cvta.to.global.u64 	%rd14, %rd4;
	mul.wide.s32 	%rd15, %r1, 4;
	add.s64 	%rd16, %rd14, %rd15;
	ld.global.u32 	%r8, [%rd16];
	setp.eq.s32 	%p2, %r8, 1;
	@%p2 bra 	$L__BB1_4;
	add.s64 	%rd2, %rd1, %rd15;
	ld.global.f32 	%f4, [%rd2];
	setp.geu.f32 	%p3, %f1, %f4;
	@%p3 bra 	$L__BB1_4;
	st.global.f32 	[%rd2], %f1;
	cvta.to.global.u64 	%rd18, %rd3;
	add.s64 	%rd20, %rd18, %rd15;
	st.global.u32 	[%rd20], %r2;
$L__BB1_4:
	ret;

}


// ===== COMPILED SASS (sm_100) =====

	.target	sm_100

	.elftype	@"ET_EXEC"


//--------------------- .note.nv.tkinfo           --------------------------
	.section	.note.nv.tkinfo,"",@"SHT_NOTE"
	.sectionflags	@"SHF_NOTE_NV_TKINFO"
	.tkinfo
        /*0018*/ 	.word	0x00000002
        /*0030*/ 	.string	""
        /*0030*/ 	.string	"ptxas"
        /*0030*/ 	.string	"Cuda compilation tools, release 13.0, V13.0.88"
        /*0030*/ 	.string	"Build cuda_13.0.r13.0/compiler.36424714_0"
        /*0030*/ 	.string	"-arch sm_100 -m 64 "



//--------------------- .note.nv.cuinfo           --------------------------
	.section	.note.nv.cuinfo,"",@"SHT_NOTE"
	.sectionflags	@"SHF_NOTE_NV_CUINFO"
        /*0018*/ 	.short	0x0002
        /*001a*/ 	.short	0x0064
        /*001c*/ 	.short	0x0082
	.zero		2


//--------------------- .nv.info                  --------------------------
	.section	.nv.info,"",@"SHT_CUDA_INFO"
	.align	4


	//----- nvinfo : EIATTR_REGCOUNT
	.align		4
        /*0000*/ 	.byte	0x04, 0x2f
        /*0002*/ 	.short	(.L_1 - .L_0)
	.align		4
.L_0:
        /*0004*/ 	.word	index@(_Z15closestNodeCUDAPfPiS0_i)
        /*0008*/ 	.word	0x00000020


	//----- nvinfo : EIATTR_FRAME_SIZE
	.align		4
.L_1:
        /*000c*/ 	.byte	0x04, 0x11
        /*000e*/ 	.short	(.L_3 - .L_2)
	.align		4
.L_2:
        /*0010*/ 	.word	index@(_Z15closestNodeCUDAPfPiS0_i)
        /*0014*/ 	.word	0x00000000


	//----- nvinfo : EIATTR_REGCOUNT
	.align		4
.L_3:
        /*0018*/ 	.byte	0x04, 0x2f
        /*001a*/ 	.short	(.L_5 - .L_4)
	.align		4
.L_4:
        /*001c*/ 	.word	index@(_Z9cudaRelaxPfS_PiS0_S0_i)
        /*0020*/ 	.word	0x00000010


	//----- nvinfo : EIATTR_FRAME_SIZE
	.align		4
.L_5:
        /*0024*/ 	.byte	0x04, 0x11
        /*0026*/ 	.short	(.L_7 - .L_6)
	.align		4
.L_6:
        /*0028*/ 	.word	index@(_Z9cudaRelaxPfS_PiS0_S0_i)
        /*002c*/ 	.word	0x00000000


	//----- nvinfo : EIATTR_MIN_STACK_SIZE
	.align		4
.L_7:
        /*0030*/ 	.byte	0x04, 0x12
        /*0032*/ 	.short	(.L_9 - .L_8)
	.align		4
.L_8:
        /*0034*/ 	.word	index@(_Z9cudaRelaxPfS_PiS0_S0_i)
        /*0038*/ 	.word	0x00000000


	//----- nvinfo : EIATTR_MIN_STACK_SIZE
	.align		4
.L_9:
        /*003c*/ 	.byte	0x04, 0x12
        /*003e*/ 	.short	(.L_11 - .L_10)
	.align		4
.L_10:
        /*0040*/ 	.word	index@(_Z15closestNodeCUDAPfPiS0_i)
        /*0044*/ 	.word	0x00000000
.L_11:


//--------------------- .nv.compat                --------------------------
	.section	.nv.compat,"",@"SHT_CUDA_COMPAT_INFO"
	.align	4
        /*0000*/ 	.byte	0x02, 0x09, 0x00, 0x00, 0x02, 0x02, 0x01, 0x00, 0x02, 0x05, 0x05, 0x00, 0x03, 0x07, 0x01, 0x01
        /*0010*/ 	.byte	0x02, 0x03, 0x00, 0x00, 0x02, 0x06, 0x01, 0x00, 0x04, 0x0b, 0x08, 0x00, 0x09, 0x00, 0x00, 0x00
        /*0020*/ 	.byte	0x00, 0x00, 0x00, 0x00


//--------------------- .nv.info._Z9cudaRelaxPfS_PiS0_S0_i --------------------------
	.section	.nv.info._Z9cudaRelaxPfS_PiS0_S0_i,"",@"SHT_CUDA_INFO"
	.sectionflags	@""
	.align	4


	//----- nvinfo : EIATTR_CUDA_API_VERSION
	.align		4
        /*0000*/ 	.byte	0x04, 0x37
        /*0002*/ 	.short	(.L_13 - .L_12)
.L_12:
        /*0004*/ 	.word	0x00000082


	//----- nvinfo : EIATTR_KPARAM_INFO
	.align		4
.L_13:
        /*0008*/ 	.byte	0x04, 0x17
        /*000a*/ 	.short	(.L_15 - .L_14)
.L_14:
        /*000c*/ 	.word	0x00000000
        /*0010*/ 	.short	0x0005
        /*0012*/ 	.short	0x0028
        /*0014*/ 	.byte	0x00, 0xf0, 0x11, 0x00


	//----- nvinfo : EIATTR_KPARAM_INFO
	.align		4
.L_15:
        /*0018*/ 	.byte	0x04, 0x17
        /*001a*/ 	.short	(.L_17 - .L_16)
.L_16:
        /*001c*/ 	.word	0x00000000
        /*0020*/ 	.short	0x0004
        /*0022*/ 	.short	0x0020
        /*0024*/ 	.byte	0x00, 0xf5, 0x21, 0x00


	//----- nvinfo : EIATTR_KPARAM_INFO
	.align		4
.L_17:
        /*0028*/ 	.byte	0x04, 0x17
        /*002a*/ 	.short	(.L_19 - .L_18)
.L_18:
        /*002c*/ 	.word	0x00000000
        /*0030*/ 	.short	0x0003
        /*0032*/ 	.short	0x0018
        /*0034*/ 	.byte	0x00, 0xf5, 0x21, 0x00


	//----- nvinfo : EIATTR_KPARAM_INFO
	.align		4
.L_19:
        /*0038*/ 	.byte	0x04, 0x17
        /*003a*/ 	.short	(.L_21 - .L_20)
.L_20:
        /*003c*/ 	.word	0x00000000
        /*0040*/ 	.short	0x0002
        /*0042*/ 	.short	0x0010
        /*0044*/ 	.byte	0x00, 0xf5, 0x21, 0x00


	//----- nvinfo : EIATTR_KPARAM_INFO
	.align		4
.L_21:
        /*0048*/ 	.byte	0x04, 0x17
        /*004a*/ 	.short	(.L_23 - .L_22)
.L_22:
        /*004c*/ 	.word	0x00000000
        /*0050*/ 	.short	0x0001
        /*0052*/ 	.short	0x0008
        /*0054*/ 	.byte	0x00, 0xf5, 0x21, 0x00


	//----- nvinfo : EIATTR_KPARAM_INFO
	.align		4
.L_23:
        /*0058*/ 	.byte	0x04, 0x17
        /*005a*/ 	.short	(.L_25 - .L_24)
.L_24:
        /*005c*/ 	.word	0x00000000
        /*0060*/ 	.short	0x0000
        /*0062*/ 	.short	0x0000
        /*0064*/ 	.byte	0x00, 0xf5, 0x21, 0x00


	//----- nvinfo : EIATTR_SPARSE_MMA_MASK
	.align		4
.L_25:
        /*0068*/ 	.byte	0x03, 0x50
        /*006a*/ 	.short	0x0000


	//----- nvinfo : EIATTR_MAXREG_COUNT
	.align		4
        /*006c*/ 	.byte	0x03, 0x1b
        /*006e*/ 	.short	0x00ff


	//----- nvinfo : EIATTR_MERCURY_ISA_VERSION
	.align		4
        /*0070*/ 	.byte	0x03, 0x5f
        /*0072*/ 	.short	0x0101


	//----- nvinfo : EIATTR_VRC_CTA_INIT_COUNT
	.align		4
        /*0074*/ 	.byte	0x02, 0x4a
	.zero		1
	.zero		1


	//----- nvinfo : EIATTR_EXIT_INSTR_OFFSETS
	.align		4
        /*0078*/ 	.byte	0x04, 0x1c
        /*007a*/ 	.short	(.L_27 - .L_26)


	//   ....[0]....
.L_26:
        /*007c*/ 	.word	0x00000110


	//   ....[1]....
        /*0080*/ 	.word	0x00000160


	//   ....[2]....
        /*0084*/ 	.word	0x000001b0


	//   ....[3]....
        /*0088*/ 	.word	0x00000200


	//----- nvinfo : EIATTR_CBANK_PARAM_SIZE
	.align		4
.L_27:
        /*008c*/ 	.byte	0x03, 0x19
        /*008e*/ 	.short	0x002c


	//----- nvinfo : EIATTR_PARAM_CBANK
	.align		4
        /*0090*/ 	.byte	0x04, 0x0a
        /*0092*/ 	.short	(.L_29 - .L_28)
	.align		4
.L_28:
        /*0094*/ 	.word	index@(.nv.constant0._Z9cudaRelaxPfS_PiS0_S0_i)
        /*0098*/ 	.short	0x0380
        /*009a*/ 	.short	0x002c


	//----- nvinfo : EIATTR_SW_WAR
	.align		4
.L_29:
        /*009c*/ 	.byte	0x04, 0x36
        /*009e*/ 	.short	(.L_31 - .L_30)
.L_30:
        /*00a0*/ 	.word	0x00000008
.L_31:


//--------------------- .nv.info._Z15closestNodeCUDAPfPiS0_i --------------------------
	.section	.nv.info._Z15closestNodeCUDAPfPiS0_i,"",@"SHT_CUDA_INFO"
	.sectionflags	@""
	.align	4


	//----- nvinfo : EIATTR_CUDA_API_VERSION
	.align		4
        /*0000*/ 	.byte	0x04, 0x37
        /*0002*/ 	.short	(.L_33 - .L_32)
.L_32:
        /*0004*/ 	.word	0x00000082


	//----- nvinfo : EIATTR_KPARAM_INFO
	.align		4
.L_33:
        /*0008*/ 	.byte	0x04, 0x17
        /*000a*/ 	.short	(.L_35 - .L_34)
.L_34:
        /*000c*/ 	.word	0x00000000
        /*0010*/ 	.short	0x0003
        /*0012*/ 	.short	0x0018
        /*0014*/ 	.byte	0x00, 0xf0, 0x11, 0x00


	//----- nvinfo : EIATTR_KPARAM_INFO
	.align		4
.L_35:
        /*0018*/ 	.byte	0x04, 0x17
        /*001a*/ 	.short	(.L_37 - .L_36)
.L_36:
        /*001c*/ 	.word	0x00000000
        /*0020*/ 	.short	0x0002
        /*0022*/ 	.short	0x0010
        /*0024*/ 	.byte	0x00, 0xf5, 0x21, 0x00


	//----- nvinfo : EIATTR_KPARAM_INFO
	.align		4
.L_37:
        /*0028*/ 	.byte	0x04, 0x17
        /*002a*/ 	.short	(.L_39 - .L_38)
.L_38:
        /*002c*/ 	.word	0x00000000
        /*0030*/ 	.short	0x0001
        /*0032*/ 	.short	0x0008
        /*0034*/ 	.byte	0x00, 0xf5, 0x21, 0x00


	//----- nvinfo : EIATTR_KPARAM_INFO
	.align		4
.L_39:
        /*0038*/ 	.byte	0x04, 0x17
        /*003a*/ 	.short	(.L_41 - .L_40)
.L_40:
        /*003c*/ 	.word	0x00000000
        /*0040*/ 	.short	0x0000
        /*0042*/ 	.short	0x0000
        /*0044*/ 	.byte	0x00, 0xf5, 0x21, 0x00


	//----- nvinfo : EIATTR_SPARSE_MMA_MASK
	.align		4
.L_41:
        /*0048*/ 	.byte	0x03, 0x50
        /*004a*/ 	.short	0x0000


	//----- nvinfo : EIATTR_MAXREG_COUNT
	.align		4
        /*004c*/ 	.byte	0x03, 0x1b
        /*004e*/ 	.short	0x00ff


	//----- nvinfo : EIATTR_MERCURY_ISA_VERSION
	.align		4
        /*0050*/ 	.byte	0x03, 0x5f
        /*0052*/ 	.short	0x0101


	//----- nvinfo : EIATTR_VRC_CTA_INIT_COUNT
	.align		4
        /*0054*/ 	.byte	0x02, 0x4a
	.zero		1
	.zero		1


	//----- nvinfo : EIATTR_EXIT_INSTR_OFFSETS
	.align		4
        /*0058*/ 	.byte	0x04, 0x1c
        /*005a*/ 	.short	(.L_43 - .L_42)


	//   ....[0]....
.L_42:
        /*005c*/ 	.word	0x000011d0


	//----- nvinfo : EIATTR_CBANK_PARAM_SIZE
	.align		4
.L_43:
        /*0060*/ 	.byte	0x03, 0x19
        /*0062*/ 	.short	0x001c


	//----- nvinfo : EIATTR_PARAM_CBANK
	.align		4
        /*0064*/ 	.byte	0x04, 0x0a
        /*0066*/ 	.short	(.L_45 - .L_44)
	.align		4
.L_44:
        /*0068*/ 	.word	index@(.nv.constant0._Z15closestNodeCUDAPfPiS0_i)
        /*006c*/ 	.short	0x0380
        /*006e*/ 	.short	0x001c


	//----- nvinfo : EIATTR_SW_WAR
	.align		4
.L_45:
        /*0070*/ 	.byte	0x04, 0x36
        /*0072*/ 	.short	(.L_47 - .L_46)
.L_46:
        /*0074*/ 	.word	0x00000008
.L_47:


//--------------------- .nv.callgraph             --------------------------
	.section	.nv.callgraph,"",@"SHT_CUDA_CALLGRAPH"
	.align	4
	.sectionentsize	8
	.align		4
        /*0000*/ 	.word	0x00000000
	.align		4
        /*0004*/ 	.word	0xffffffff
	.align		4
        /*0008*/ 	.word	0x00000000
	.align		4
        /*000c*/ 	.word	0xfffffffe
	.align		4
        /*0010*/ 	.word	0x00000000
	.align		4
        /*0014*/ 	.word	0xfffffffd
	.align		4
        /*0018*/ 	.word	0x00000000
	.align		4
        /*001c*/ 	.word	0xfffffffc


//--------------------- .text._Z9cudaRelaxPfS_PiS0_S0_i --------------------------
	.section	.text._Z9cudaRelaxPfS_PiS0_S0_i,"ax",@progbits
	.align	128
        .global         _Z9cudaRelaxPfS_PiS0_S0_i
        .type           _Z9cudaRelaxPfS_PiS0_S0_i,@function
        .size           _Z9cudaRelaxPfS_PiS0_S0_i,(.L_x_9 - _Z9cudaRelaxPfS_PiS0_S0_i)
        .other          _Z9cudaRelaxPfS_PiS0_S0_i,@"STO_CUDA_ENTRY STV_DEFAULT"
_Z9cudaRelaxPfS_PiS0_S0_i:
.text._Z9cudaRelaxPfS_PiS0_S0_i:
[----:B------:R-:W-:Y:S08]  /*0000*/  LDC R1, c[0x0][0x37c] ;  /* 0x0000df00ff017b82 */ /* 0x000ff00000000800 */
[----:B------:R-:W0:Y:S01]  /*0010*/  LDC.64 R2, c[0x0][0x3a0] ;  /* 0x0000e800ff027b82 */ /* 0x000e220000000a00 */
[----:B------:R-:W0:Y:S01]  /*0020*/  LDCU.64 UR4, c[0x0][0x358] ;  /* 0x00006b00ff0477ac */ /* 0x000e220008000a00 */
[----:B------:R-:W1:Y:S01]  /*0030*/  S2R R0, SR_TID.X ;  /* 0x0000000000007919 */ /* 0x000e620000002100 */
[----:B------:R-:W2:Y:S05]  /*0040*/  LDCU UR7, c[0x0][0x3a8] ;  /* 0x00007500ff0777ac */ /* 0x000eaa0008000800 */
[----:B------:R-:W1:Y:S08]  /*0050*/  S2UR UR6, SR_CTAID.X ;  /* 0x00000000000679c3 */ /* 0x000e700000002500 */
[----:B------:R-:W1:Y:S01]  /*0060*/  LDC R9, c[0x0][0x360] ;  /* 0x0000d800ff097b82 */ /* 0x000e620000000800 */
[----:B0-----:R-:W2:Y:S07]  /*0070*/  LDG.E R11, desc[UR4][R2.64] ;  /* 0x00000004020b7981 */ /* 0x001eae000c1e1900 */
[----:B------:R-:W0:Y:S01]  /*0080*/  LDC.64 R4, c[0x0][0x380] ;  /* 0x0000e000ff047b82 */ /* 0x000e220000000a00 */
[----:B-1----:R-:W-:-:S04]  /*0090*/  IMAD R9, R9, UR6, R0 ;  /* 0x0000000609097c24 */ /* 0x002fc8000f8e0200 */
[----:B--2---:R-:W-:-:S04]  /*00a0*/  IMAD R7, R11, UR7, R9 ;  /* 0x000000070b077c24 */ /* 0x004fc8000f8e0209 */
[----:B0-----:R-:W-:Y:S02]  /*00b0*/  IMAD.WIDE R4, R7, 0x4, R4 ;  /* 0x0000000407047825 */ /* 0x001fe400078e0204 */
[----:B------:R-:W0:Y:S04]  /*00c0*/  LDC.64 R6, c[0x0][0x388] ;  /* 0x0000e200ff067b82 */ /* 0x000e280000000a00 */
[----:B------:R-:W2:Y:S01]  /*00d0*/  LDG.E R4, desc[UR4][R4.64] ;  /* 0x0000000404047981 */ /* 0x000ea2000c1e1900 */
[----:B0-----:R-:W-:-:S05]  /*00e0*/  IMAD.WIDE R2, R11, 0x4, R6 ;  /* 0x000000040b027825 */ /* 0x001fca00078e0206 */
[----:B------:R0:W5:Y:S01]  /*00f0*/  LDG.E R13, desc[UR4][R2.64] ;  /* 0x00000004020d7981 */ /* 0x000162000c1e1900 */
[----:B--2---:R-:W-:-:S13]  /*0100*/  FSETP.NEU.AND P0, PT, R4, RZ, PT ;  /* 0x000000ff0400720b */ /* 0x004fda0003f0d000 */
[----:B0-----:R-:W-:Y:S05]  /*0110*/  @!P0 EXIT ;  /* 0x000000000000894d */ /* 0x001fea0003800000 */
[----:B------:R-:W0:Y:S02]  /*0120*/  LDC.64 R2, c[0x0][0x398] ;  /* 0x0000e600ff027b82 */ /* 0x000e240000000a00 */
[----:B0-----:R-:W-:-:S06]  /*0130*/  IMAD.WIDE R2, R9, 0x4, R2 ;  /* 0x0000000409027825 */ /* 0x001fcc00078e0202 */
[----:B------:R-:W2:Y:S02]  /*0140*/  LDG.E R2, desc[UR4][R2.64] ;  /* 0x0000000402027981 */ /* 0x000ea4000c1e1900 */
[----:B--2---:R-:W-:-:S13]  /*0150*/  ISETP.NE.AND P0, PT, R2, 0x1, PT ;  /* 0x000000010200780c */ /* 0x004fda0003f05270 */
[----:B------:R-:W-:Y:S05]  /*0160*/  @!P0 EXIT ;  /* 0x000000000000894d */ /* 0x000fea0003800000 */
[----:B------:R-:W-:-:S05]  /*0170*/  IMAD.WIDE R2, R9, 0x4, R6 ;  /* 0x0000000409027825 */ /* 0x000fca00078e0206 */
[----:B------:R-:W2:Y:S01]  /*0180*/  LDG.E R0, desc[UR4][R2.64] ;  /* 0x0000000402007981 */ /* 0x000ea2000c1e1900 */
[----:B-----5:R-:W-:-:S05]  /*0190*/  FADD R13, R4, R13 ;  /* 0x0000000d040d7221 */ /* 0x020fca0000000000 */
[----:B--2---:R-:W-:-:S13]  /*01a0*/  FSETP.GEU.AND P0, PT, R13, R0, PT ;  /* 0x000000000d00720b */ /* 0x004fda0003f0e000 */
[----:B------:R-:W-:Y:S05]  /*01b0*/  @P0 EXIT ;  /* 0x000000000000094d */ /* 0x000fea0003800000 */
[----:B------:R-:W0:Y:S01]  /*01c0*/  LDC.64 R4, c[0x0][0x390] ;  /* 0x0000e400ff047b82 */ /* 0x000e220000000a00 */
[----:B------:R-:W-:Y:S01]  /*01d0*/  STG.E desc[UR4][R2.64], R13 ;  /* 0x0000000d02007986 */ /* 0x000fe2000c101904 */
[----:B0-----:R-:W-:-:S05]  /*01e0*/  IMAD.WIDE R4, R9, 0x4, R4 ;  /* 0x0000000409047825 */ /* 0x001fca00078e0204 */
[----:B------:R-:W-:Y:S01]  /*01f0*/  STG.E desc[UR4][R4.64], R11 ;  /* 0x0000000b04007986 */ /* 0x000fe2000c101904 */
[----:B------:R-:W-:Y:S05]  /*0200*/  EXIT ;  /* 0x000000000000794d */ /* 0x000fea0003800000 */
.L_x_0:
[----:B------:R-:W-:-:S00]  /*0210*/  BRA `(.L_x_0) ;  /* 0xfffffffc00fc7947 */ /* 0x000fc0000383ffff */
[----:B------:R-:W-:-:S00]  /*0220*/  NOP ;  /* 0x0000000000007918 */ /* 0x000fc00000000000 */
        /* <DEDUP_REMOVED lines=13> */
.L_x_9:


//--------------------- .text._Z15closestNodeCUDAPfPiS0_i --------------------------
	.section	.text._Z15closestNodeCUDAPfPiS0_i,"ax",@progbits
	.align	128
        .global         _Z15closestNodeCUDAPfPiS0_i
        .type           _Z15closestNodeCUDAPfPiS0_i,@function
        .size           _Z15closestNodeCUDAPfPiS0_i,(.L_x_10 - _Z15closestNodeCUDAPfPiS0_i)
        .other          _Z15closestNodeCUDAPfPiS0_i,@"STO_CUDA_ENTRY STV_DEFAULT"
_Z15closestNodeCUDAPfPiS0_i:
.text._Z15closestNodeCUDAPfPiS0_i:
[----:B------:R-:W-:Y:S01]  /*0000*/  LDC R1, c[0x0][0x37c] ;  /* 0x0000df00ff017b82 */ /* 0x000fe20000000800 */
[----:B------:R-:W0:Y:S01]  /*0010*/  LDCU UR5, c[0x0][0x398] ;  /* 0x00007300ff0577ac */ /* 0x000e220008000800 */
[----:B------:R-:W-:Y:S01]  /*0020*/  IMAD.MOV.U32 R10, RZ, RZ, -0x1 ;  /* 0xffffffffff0a7424 */ /* 0x000fe200078e00ff */
[----:B------:R-:W1:Y:S01]  /*0030*/  LDCU.64 UR6, c[0x0][0x358] ;  /* 0x00006b00ff0677ac */ /* 0x000e620008000a00 */
[----:B0-----:R-:W-:-:S09]  /*0040*/  UISETP.GE.AND UP0, UPT, UR5, 0x1, UPT ;  /* 0x000000010500788c */ /* 0x001fd2000bf06270 */
[----:B-1----:R-:W-:Y:S05]  /*0050*/  BRA.U !UP0, `(.L_x_1) ;  /* 0x0000001108447547 */ /* 0x002fea000b800000 */
[----:B------:R-:W-:Y:S01]  /*0060*/  UISETP.GE.U32.AND UP0, UPT, UR5, 0x4, UPT ;  /* 0x000000040500788c */ /* 0x000fe2000bf06070 */
[----:B------:R-:W-:Y:S01]  /*0070*/  IMAD.MOV.U32 R0, RZ, RZ, 0x4e6e6b28 ;  /* 0x4e6e6b28ff007424 */ /* 0x000fe200078e00ff */
[----:B------:R-:W-:Y:S01]  /*0080*/  ULOP3.LUT UR4, UR5, 0x3, URZ, 0xc0, !UPT ;  /* 0x0000000305047892 */ /* 0x000fe2000f8ec0ff */
[----:B------:R-:W-:Y:S02]  /*0090*/  IMAD.MOV.U32 R10, RZ, RZ, -0x1 ;  /* 0xffffffffff0a7424 */ /* 0x000fe400078e00ff */
[----:B------:R-:W-:-:S04]  /*00a0*/  IMAD.MOV.U32 R11, RZ, RZ, RZ ;  /* 0x000000ffff0b7224 */ /* 0x000fc800078e00ff */
[----:B------:R-:W-:Y:S05]  /*00b0*/  BRA.U !UP0, `(.L_x_2) ;  /* 0x0000000d08bc7547 */ /* 0x000fea000b800000 */
[----:B------:R-:W0:Y:S01]  /*00c0*/  LDC.64 R2, c[0x0][0x380] ;  /* 0x0000e000ff027b82 */ /* 0x000e220000000a00 */
[----:B------:R-:W-:Y:S01]  /*00d0*/  ULOP3.LUT UR5, UR5, 0x7ffffffc, URZ, 0xc0, !UPT ;  /* 0x7ffffffc05057892 */ /* 0x000fe2000f8ec0ff */
[----:B------:R-:W-:Y:S02]  /*00e0*/  IMAD.MOV.U32 R0, RZ, RZ, 0x4e6e6b28 ;  /* 0x4e6e6b28ff007424 */ /* 0x000fe400078e00ff */
[----:B------:R-:W-:Y:S01]  /*00f0*/  IMAD.MOV.U32 R10, RZ, RZ, -0x1 ;  /* 0xffffffffff0a7424 */ /* 0x000fe200078e00ff */
[----:B------:R-:W-:Y:S01]  /*0100*/  UISETP.GT.AND UP0, UPT, UR5, URZ, UPT ;  /* 0x000000ff0500728c */ /* 0x000fe2000bf04270 */
[----:B------:R-:W-:Y:S02]  /*0110*/  IMAD.MOV.U32 R13, RZ, RZ, RZ ;  /* 0x000000ffff0d7224 */ /* 0x000fe400078e00ff */
[----:B------:R-:W1:Y:S01]  /*0120*/  LDC.64 R4, c[0x0][0x388] ;  /* 0x0000e200ff047b82 */ /* 0x000e620000000a00 */
[----:B------:R-:W-:-:S05]  /*0130*/  IMAD.U32 R11, RZ, RZ, UR5 ;  /* 0x00000005ff0b7e24 */ /* 0x000fca000f8e00ff */
[----:B------:R-:W-:Y:S05]  /*0140*/  BRA.U !UP0, `(.L_x_3) ;  /* 0x0000000d08187547 */ /* 0x000fea000b800000 */
[----:B------:R-:W-:Y:S01]  /*0150*/  IMAD.IADD R6, R11, 0x1, -R13 ;  /* 0x000000010b067824 */ /* 0x000fe200078e0a0d */
[----:B------:R-:W-:-:S04]  /*0160*/  PLOP3.LUT P0, PT, PT, PT, PT, 0x80, 0x8 ;  /* 0x000000000008781c */ /* 0x000fc80003f0f070 */
[----:B------:R-:W-:-:S13]  /*0170*/  ISETP.GT.AND P1, PT, R6, 0xc, PT ;  /* 0x0000000c0600780c */ /* 0x000fda0003f24270 */
[----:B------:R-:W-:Y:S05]  /*0180*/  @!P1 BRA `(.L_x_4) ;  /* 0x0000000400f89947 */ /* 0x000fea0003800000 */
[----:B------:R-:W2:Y:S01]  /*0190*/  LDC.64 R6, c[0x0][0x380] ;  /* 0x0000e000ff067b82 */ /* 0x000ea20000000a00 */
[----:B------:R-:W-:Y:S01]  /*01a0*/  PLOP3.LUT P0, PT, PT, PT, PT, 0x8, 0x80 ;  /* 0x000000000080781c */ /* 0x000fe20003f0e170 */
[----:B------:R-:W-:-:S06]  /*01b0*/  VIADD R12, R11, 0xfffffff4 ;  /* 0xfffffff40b0c7836 */ /* 0x000fcc0000000000 */
[----:B------:R-:W3:Y:S06]  /*01c0*/  LDC.64 R8, c[0x0][0x388] ;  /* 0x0000e200ff087b82 */ /* 0x000eec0000000a00 */
.L_x_5:
[----:B--2---:R-:W-:-:S05]  /*01d0*/  IMAD.WIDE.U32 R14, R13, 0x4, R6 ;  /* 0x000000040d0e7825 */ /* 0x004fca00078e0006 */
[----:B------:R-:W2:Y:S01]  /*01e0*/  LDG.E R17, desc[UR6][R14.64] ;  /* 0x000000060e117981 */ /* 0x000ea2000c1e1900 */
[----:B---3--:R-:W-:-:S03]  /*01f0*/  IMAD.WIDE.U32 R18, R13, 0x4, R8 ;  /* 0x000000040d127825 */ /* 0x008fc600078e0008 */
[----:B------:R-:W3:Y:S04]  /*0200*/  LDG.E R21, desc[UR6][R14.64+0x4] ;  /* 0x000004060e157981 */ /* 0x000ee8000c1e1900 */
[----:B------:R-:W4:Y:S01]  /*0210*/  LDG.E R25, desc[UR6][R14.64+0xc] ;  /* 0x00000c060e197981 */ /* 0x000f22000c1e1900 */
[----:B--2---:R-:W-:-:S13]  /*0220*/  FSETP.GEU.AND P6, PT, R17, R0, PT ;  /* 0x000000001100720b */ /* 0x004fda0003fce000 */
[----:B------:R-:W2:Y:S02]  /*0230*/  @!P6 LDG.E R16, desc[UR6][R18.64] ;  /* 0x000000061210e981 */ /* 0x000ea4000c1e1900 */
[----:B--2---:R-:W-:-:S04]  /*0240*/  @!P6 ISETP.NE.AND P5, PT, R16, 0x1, PT ;  /* 0x000000011000e80c */ /* 0x004fc80003fa5270 */
[----:B------:R-:W-:Y:S02]  /*0250*/  @!P6 FSEL R0, R0, R17, !P5 ;  /* 0x000000110000e208 */ /* 0x000fe40006800000 */
[----:B------:R-:W2:Y:S02]  /*0260*/  LDG.E R17, desc[UR6][R14.64+0x8] ;  /* 0x000008060e117981 */ /* 0x000ea4000c1e1900 */
[----:B---3--:R-:W-:-:S13]  /*0270*/  FSETP.GEU.AND P1, PT, R21, R0, PT ;  /* 0x000000001500720b */ /* 0x008fda0003f2e000 */
[----:B------:R-:W3:Y:S02]  /*0280*/  @!P1 LDG.E R20, desc[UR6][R18.64+0x4] ;  /* 0x0000040612149981 */ /* 0x000ee4000c1e1900 */
[----:B---3--:R-:W-:-:S04]  /*0290*/  @!P1 ISETP.NE.AND P2, PT, R20, 0x1, PT ;  /* 0x000000011400980c */ /* 0x008fc80003f45270 */
[----:B------:R-:W-:-:S04]  /*02a0*/  @!P1 FSEL R0, R0, R21, !P2 ;  /* 0x0000001500009208 */ /* 0x000fc80005000000 */
[----:B--2---:R-:W-:-:S13]  /*02b0*/  FSETP.GEU.AND P2, PT, R17, R0, PT ;  /* 0x000000001100720b */ /* 0x004fda0003f4e000 */
[----:B------:R-:W2:Y:S01]  /*02c0*/  @!P2 LDG.E R21, desc[UR6][R18.64+0x8] ;  /* 0x000008061215a981 */ /* 0x000ea2000c1e1900 */
[----:B------:R-:W-:Y:S01]  /*02d0*/  VIADD R23, R13, 0x4 ;  /* 0x000000040d177836 */ /* 0x000fe20000000000 */
[----:B--2---:R-:W-:-:S04]  /*02e0*/  @!P2 ISETP.NE.AND P3, PT, R21, 0x1, PT ;  /* 0x000000011500a80c */ /* 0x004fc80003f65270 */
[----:B------:R-:W-:-:S04]  /*02f0*/  @!P2 FSEL R0, R0, R17, !P3 ;  /* 0x000000110000a208 */ /* 0x000fc80005800000 */
[----:B----4-:R-:W-:Y:S01]  /*0300*/  FSETP.GEU.AND P3, PT, R25, R0, PT ;  /* 0x000000001900720b */ /* 0x010fe20003f6e000 */
[----:B------:R-:W-:-:S05]  /*0310*/  IMAD.WIDE.U32 R16, R23, 0x4, R6 ;  /* 0x0000000417107825 */ /* 0x000fca00078e0006 */
[----:B------:R-:W2:Y:S07]  /*0320*/  LDG.E R27, desc[UR6][R16.64] ;  /* 0x00000006101b7981 */ /* 0x000eae000c1e1900 */
[----:B------:R-:W3:Y:S01]  /*0330*/  @!P3 LDG.E R24, desc[UR6][R18.64+0xc] ;  /* 0x00000c061218b981 */ /* 0x000ee2000c1e1900 */
[----:B------:R-:W-:Y:S01]  /*0340*/  IMAD.WIDE.U32 R14, R23, 0x4, R8 ;  /* 0x00000004170e7825 */ /* 0x000fe200078e0008 */
[----:B------:R-:W-:Y:S02]  /*0350*/  @!P6 SEL R10, R10, R13, !P5 ;  /* 0x0000000d0a0ae207 */ /* 0x000fe40006800000 */
[----:B------:R-:W4:Y:S01]  /*0360*/  LDG.E R19, desc[UR6][R16.64+0x8] ;  /* 0x0000080610137981 */ /* 0x000f22000c1e1900 */
[----:B---3--:R-:W-:-:S04]  /*0370*/  @!P3 ISETP.NE.AND P4, PT, R24, 0x1, PT ;  /* 0x000000011800b80c */ /* 0x008fc80003f85270 */
[----:B------:R-:W-:Y:S02]  /*0380*/  @!P3 FSEL R0, R0, R25, !P4 ;  /* 0x000000190000b208 */ /* 0x000fe40006000000 */
[----:B------:R-:W3:Y:S02]  /*0390*/  LDG.E R25, desc[UR6][R16.64+0x4] ;  /* 0x0000040610197981 */ /* 0x000ee4000c1e1900 */
[----:B--2---:R-:W-:-:S13]  /*03a0*/  FSETP.GEU.AND P4, PT, R27, R0, PT ;  /* 0x000000001b00720b */ /* 0x004fda0003f8e000 */
[----:B------:R-:W2:Y:S01]  /*03b0*/  @!P4 LDG.E R22, desc[UR6][R14.64] ;  /* 0x000000060e16c981 */ /* 0x000ea2000c1e1900 */
[----:B------:R-:W-:-:S13]  /*03c0*/  ISETP.NE.AND P6, PT, R20, 0x1, !P1 ;  /* 0x000000011400780c */ /* 0x000fda0004fc5270 */
[----:B------:R-:W-:Y:S01]  /*03d0*/  @P6 VIADD R10, R13, 0x1 ;  /* 0x000000010d0a6836 */ /* 0x000fe20000000000 */
[----:B--2---:R-:W-:-:S04]  /*03e0*/  @!P4 ISETP.NE.AND P5, PT, R22, 0x1, PT ;  /* 0x000000011600c80c */ /* 0x004fc80003fa5270 */
[----:B------:R-:W-:-:S04]  /*03f0*/  @!P4 FSEL R0, R0, R27, !P5 ;  /* 0x0000001b0000c208 */ /* 0x000fc80006800000 */
[----:B---3--:R-:W-:-:S13]  /*0400*/  FSETP.GEU.AND P6, PT, R25, R0, PT ;  /* 0x000000001900720b */ /* 0x008fda0003fce000 */
[----:B------:R-:W2:Y:S01]  /*0410*/  @!P6 LDG.E R20, desc[UR6][R14.64+0x4] ;  /* 0x000004060e14e981 */ /* 0x000ea2000c1e1900 */
[----:B------:R-:W-:-:S13]  /*0420*/  ISETP.NE.AND P1, PT, R21, 0x1, !P2 ;  /* 0x000000011500780c */ /* 0x000fda0005725270 */
[----:B------:R-:W-:Y:S01]  /*0430*/  @P1 VIADD R10, R13, 0x2 ;  /* 0x000000020d0a1836 */ /* 0x000fe20000000000 */
[----:B--2---:R-:W-:-:S04]  /*0440*/  @!P6 ISETP.NE.AND P1, PT, R20, 0x1, PT ;  /* 0x000000011400e80c */ /* 0x004fc80003f25270 */
[----:B------:R-:W-:Y:S02]  /*0450*/  @!P6 FSEL R0, R0, R25, !P1 ;  /* 0x000000190000e208 */ /* 0x000fe40004800000 */
[----:B------:R-:W2:Y:S02]  /*0460*/  LDG.E R25, desc[UR6][R16.64+0xc] ;  /* 0x00000c0610197981 */ /* 0x000ea4000c1e1900 */
[----:B----4-:R-:W-:-:S13]  /*0470*/  FSETP.GEU.AND P1, PT, R19, R0, PT ;  /* 0x000000001300720b */ /* 0x010fda0003f2e000 */
[----:B------:R-:W3:Y:S01]  /*0480*/  @!P1 LDG.E R22, desc[UR6][R14.64+0x8] ;  /* 0x000008060e169981 */ /* 0x000ee2000c1e1900 */
[----:B------:R-:W-:-:S13]  /*0490*/  ISETP.NE.AND P2, PT, R24, 0x1, !P3 ;  /* 0x000000011800780c */ /* 0x000fda0005f45270 */
[C---:B------:R-:W-:Y:S02]  /*04a0*/  @P2 VIADD R10, R13.reuse, 0x3 ;  /* 0x000000030d0a2836 */ /* 0x040fe40000000000 */
[----:B------:R-:W-:Y:S01]  /*04b0*/  VIADD R21, R13, 0x8 ;  /* 0x000000080d157836 */ /* 0x000fe20000000000 */
[----:B---3--:R-:W-:-:S04]  /*04c0*/  @!P1 ISETP.NE.AND P2, PT, R22, 0x1, PT ;  /* 0x000000011600980c */ /* 0x008fc80003f45270 */
[----:B------:R-:W-:-:S04]  /*04d0*/  @!P1 FSEL R0, R0, R19, !P2 ;  /* 0x0000001300009208 */ /* 0x000fc80005000000 */
[----:B--2---:R-:W-:Y:S01]  /*04e0*/  FSETP.GEU.AND P2, PT, R25, R0, PT ;  /* 0x000000001900720b */ /* 0x004fe20003f4e000 */
[----:B------:R-:W-:-:S05]  /*04f0*/  IMAD.WIDE.U32 R18, R21, 0x4, R6 ;  /* 0x0000000415127825 */ /* 0x000fca00078e0006 */
[----:B------:R-:W2:Y:S01]  /*0500*/  LDG.E R27, desc[UR6][R18.64] ;  /* 0x00000006121b7981 */ /* 0x000ea2000c1e1900 */
[----:B------:R-:W-:-:S03]  /*0510*/  IMAD.WIDE.U32 R16, R21, 0x4, R8 ;  /* 0x0000000415107825 */ /* 0x000fc600078e0008 */
[----:B------:R-:W3:Y:S04]  /*0520*/  LDG.E R29, desc[UR6][R18.64+0x4] ;  /* 0x00000406121d7981 */ /* 0x000ee8000c1e1900 */
[----:B------:R-:W4:Y:S01]  /*0530*/  @!P2 LDG.E R24, desc[UR6][R14.64+0xc] ;  /* 0x00000c060e18a981 */ /* 0x000f22000c1e1900 */
[----:B------:R-:W-:-:S03]  /*0540*/  @!P4 SEL R10, R10, R23, !P5 ;  /* 0x000000170a0ac207 */ /* 0x000fc60006800000 */
[----:B------:R-:W5:Y:S01]  /*0550*/  LDG.E R15, desc[UR6][R18.64+0x8] ;  /* 0x00000806120f7981 */ /* 0x000f62000c1e1900 */
[----:B----4-:R-:W-:-:S04]  /*0560*/  @!P2 ISETP.NE.AND P3, PT, R24, 0x1, PT ;  /* 0x000000011800a80c */ /* 0x010fc80003f65270 */
[----:B------:R-:W-:-:S04]  /*0570*/  @!P2 FSEL R0, R0, R25, !P3 ;  /* 0x000000190000a208 */ /* 0x000fc80005800000 */
[----:B--2---:R-:W-:-:S13]  /*0580*/  FSETP.GEU.AND P3, PT, R27, R0, PT ;  /* 0x000000001b00720b */ /* 0x004fda0003f6e000 */
[----:B------:R-:W2:Y:S01]  /*0590*/  @!P3 LDG.E R25, desc[UR6][R16.64] ;  /* 0x000000061019b981 */ /* 0x000ea2000c1e1900 */
[----:B------:R-:W-:-:S13]  /*05a0*/  ISETP.NE.AND P5, PT, R20, 0x1, !P6 ;  /* 0x000000011400780c */ /* 0x000fda00077a5270 */
[----:B------:R-:W-:Y:S01]  /*05b0*/  @P5 VIADD R10, R13, 0x5 ;  /* 0x000000050d0a5836 */ /* 0x000fe20000000000 */
[----:B--2---:R-:W-:Y:S02]  /*05c0*/  @!P3 ISETP.NE.AND P4, PT, R25, 0x1, PT ;  /* 0x000000011900b80c */ /* 0x004fe40003f85270 */
[----:B------:R-:W-:Y:S01]  /*05d0*/  ISETP.NE.AND P6, PT, R22, 0x1, !P1 ;  /* 0x000000011600780c */ /* 0x000fe20004fc5270 */
[----:B------:R-:W2:Y:S01]  /*05e0*/  LDG.E R25, desc[UR6][R18.64+0xc] ;  /* 0x00000c0612197981 */ /* 0x000ea2000c1e1900 */
[----:B------:R-:W-:-:S04]  /*05f0*/  @!P3 FSEL R0, R0, R27, !P4 ;  /* 0x0000001b0000b208 */ /* 0x000fc80006000000 */
[----:B---3--:R-:W-:-:S13]  /*0600*/  FSETP.GEU.AND P5, PT, R29, R0, PT ;  /* 0x000000001d00720b */ /* 0x008fda0003fae000 */
[----:B------:R-:W3:Y:S01]  /*0610*/  @!P5 LDG.E R20, desc[UR6][R16.64+0x4] ;  /* 0x000004061014d981 */ /* 0x000ee2000c1e1900 */
[----:B------:R-:W-:Y:S01]  /*0620*/  @P6 VIADD R10, R13, 0x6 ;  /* 0x000000060d0a6836 */ /* 0x000fe20000000000 */
[----:B---3--:R-:W-:-:S04]  /*0630*/  @!P5 ISETP.NE.AND P6, PT, R20, 0x1, PT ;  /* 0x000000011400d80c */ /* 0x008fc80003fc5270 */
[----:B------:R-:W-:-:S04]  /*0640*/  @!P5 FSEL R0, R0, R29, !P6 ;  /* 0x0000001d0000d208 */ /* 0x000fc80007000000 */
[----:B-----5:R-:W-:-:S13]  /*0650*/  FSETP.GEU.AND P6, PT, R15, R0, PT ;  /* 0x000000000f00720b */ /* 0x020fda0003fce000 */
        /* <DEDUP_REMOVED lines=11> */
[----:B------:R-:W4:Y:S02]  /*0710*/  @!P1 LDG.E R24, desc[UR6][R16.64+0xc] ;  /* 0x00000c0610189981 */ /* 0x000f24000c1e1900 */
[----:B----4-:R-:W-:-:S04]  /*0720*/  @!P1 ISETP.NE.AND P2, PT, R24, 0x1, PT ;  /* 0x000000011800980c */ /* 0x010fc80003f45270 */
[----:B------:R-:W-:-:S04]  /*0730*/  @!P1 FSEL R0, R0, R25, !P2 ;  /* 0x0000001900009208 */ /* 0x000fc80005000000 */
[----:B--2---:R-:W-:-:S13]  /*0740*/  FSETP.GEU.AND P2, PT, R27, R0, PT ;  /* 0x000000001b00720b */ /* 0x004fda0003f4e000 */
[----:B------:R-:W2:Y:S01]  /*0750*/  @!P2 LDG.E R25, desc[UR6][R18.64] ;  /* 0x000000061219a981 */ /* 0x000ea2000c1e1900 */
[----:B------:R-:W-:Y:S02]  /*0760*/  @!P3 SEL R10, R10, R21, !P4 ;  /* 0x000000150a0ab207 */ /* 0x000fe40006000000 */
[----:B------:R-:W-:Y:S01]  /*0770*/  ISETP.NE.AND P3, PT, R20, 0x1, !P5 ;  /* 0x000000011400780c */ /* 0x000fe20006f65270 */
[----:B------:R-:W4:-:S12]  /*0780*/  LDG.E R21, desc[UR6][R14.64+0x8] ;  /* 0x000008060e157981 */ /* 0x000f18000c1e1900 */
        /* <DEDUP_REMOVED lines=10> */
[----:B----4-:R-:W-:-:S13]  /*0830*/  FSETP.GEU.AND P5, PT, R21, R0, PT ;  /* 0x000000001500720b */ /* 0x010fda0003fae000 */
[----:B------:R-:W3:Y:S01]  /*0840*/  @!P5 LDG.E R17, desc[UR6][R18.64+0x8] ;  /* 0x000008061211d981 */ /* 0x000ee2000c1e1900 */
[----:B------:R-:W-:-:S13]  /*0850*/  ISETP.NE.AND P6, PT, R24, 0x1, !P1 ;  /* 0x000000011800780c */ /* 0x000fda0004fc5270 */
[----:B------:R-:W-:Y:S01]  /*0860*/  @P6 VIADD R10, R13, 0xb ;  /* 0x0000000b0d0a6836 */ /* 0x000fe20000000000 */
[----:B---3--:R-:W-:-:S04]  /*0870*/  @!P5 ISETP.NE.AND P6, PT, R17, 0x1, PT ;  /* 0x000000011100d80c */ /* 0x008fc80003fc5270 */
[----:B------:R-:W-:-:S04]  /*0880*/  @!P5 FSEL R0, R0, R21, !P6 ;  /* 0x000000150000d208 */ /* 0x000fc80007000000 */
[----:B--2---:R-:W-:-:S13]  /*0890*/  FSETP.GEU.AND P6, PT, R25, R0, PT ;  /* 0x000000001900720b */ /* 0x004fda0003fce000 */
[----:B------:R-:W2:Y:S01]  /*08a0*/  @!P6 LDG.E R20, desc[UR6][R18.64+0xc] ;  /* 0x00000c061214e981 */ /* 0x000ea2000c1e1900 */
[----:B------:R-:W-:Y:S02]  /*08b0*/  ISETP.NE.AND P1, PT, R16, 0x1, !P3 ;  /* 0x000000011000780c */ /* 0x000fe40005f25270 */
[----:B------:R-:W-:Y:S02]  /*08c0*/  @!P2 SEL R10, R10, R23, !P4 ;  /* 0x000000170a0aa207 */ /* 0x000fe40006000000 */
[----:B------:R-:W-:-:S09]  /*08d0*/  ISETP.NE.AND P2, PT, R17, 0x1, !P5 ;  /* 0x000000011100780c */ /* 0x000fd20006f45270 */
[----:B------:R-:W-:-:S04]  /*08e0*/  @P1 VIADD R10, R13, 0xd ;  /* 0x0000000d0d0a1836 */ /* 0x000fc80000000000 */
[----:B------:R-:W-:Y:S01]  /*08f0*/  @P2 VIADD R10, R13, 0xe ;  /* 0x0000000e0d0a2836 */ /* 0x000fe20000000000 */
[----:B--2---:R-:W-:-:S13]  /*0900*/  ISETP.NE.AND P1, PT, R20, 0x1, !P6 ;  /* 0x000000011400780c */ /* 0x004fda0007725270 */
[C---:B------:R-:W-:Y:S02]  /*0910*/  @P1 VIADD R10, R13.reuse, 0xf ;  /* 0x0000000f0d0a1836 */ /* 0x040fe40000000000 */
[----:B------:R-:W-:-:S05]  /*0920*/  VIADD R13, R13, 0x10 ;  /* 0x000000100d0d7836 */ /* 0x000fca0000000000 */
[----:B------:R-:W-:Y:S02]  /*0930*/  ISETP.GE.AND P2, PT, R13, R12, PT ;  /* 0x0000000c0d00720c */ /* 0x000fe40003f46270 */
[----:B------:R-:W-:-:S04]  /*0940*/  @!P6 ISETP.NE.AND P1, PT, R20, 0x1, PT ;  /* 0x000000011400e80c */ /* 0x000fc80003f25270 */
[----:B------:R-:W-:-:S07]  /*0950*/  @!P6 FSEL R0, R0, R25, !P1 ;  /* 0x000000190000e208 */ /* 0x000fce0004800000 */
[----:B------:R-:W-:Y:S05]  /*0960*/  @!P2 BRA `(.L_x_5) ;  /* 0xfffffff80018a947 */ /* 0x000fea000383ffff */
.L_x_4:
[----:B------:R-:W-:-:S05]  /*0970*/  IMAD.IADD R6, R11, 0x1, -R13 ;  /* 0x000000010b067824 */ /* 0x000fca00078e0a0d */
[----:B------:R-:W-:-:S13]  /*0980*/  ISETP.GT.AND P1, PT, R6, 0x4, PT ;  /* 0x000000040600780c */ /* 0x000fda0003f24270 */
[----:B------:R-:W-:Y:S05]  /*0990*/  @!P1 BRA `(.L_x_6) ;  /* 0x0000000000fc9947 */ /* 0x000fea0003800000 */
[----:B------:R-:W2:Y:S08]  /*09a0*/  LDC.64 R8, c[0x0][0x380] ;  /* 0x0000e000ff087b82 */ /* 0x000eb00000000a00 */
[----:B------:R-:W3:Y:S01]  /*09b0*/  LDC.64 R6, c[0x0][0x388] ;  /* 0x0000e200ff067b82 */ /* 0x000ee20000000a00 */
[----:B--2---:R-:W-:-:S05]  /*09c0*/  IMAD.WIDE.U32 R16, R13, 0x4, R8 ;  /* 0x000000040d107825 */ /* 0x004fca00078e0008 */
[----:B------:R-:W2:Y:S01]  /*09d0*/  LDG.E R19, desc[UR6][R16.64] ;  /* 0x0000000610137981 */ /* 0x000ea2000c1e1900 */
[----:B---3--:R-:W-:-:S03]  /*09e0*/  IMAD.WIDE.U32 R14, R13, 0x4, R6 ;  /* 0x000000040d0e7825 */ /* 0x008fc600078e0006 */
[----:B------:R-:W3:Y:S01]  /*09f0*/  LDG.E R21, desc[UR6][R16.64+0x4] ;  /* 0x0000040610157981 */ /* 0x000ee2000c1e1900 */
        /* <DEDUP_REMOVED lines=8> */
[----:B------:R-:W-:Y:S02]  /*0a80*/  @!P1 FSEL R0, R0, R21, !P0 ;  /* 0x0000001500009208 */ /* 0x000fe40004000000 */
[----:B------:R-:W3:Y:S02]  /*0a90*/  LDG.E R21, desc[UR6][R16.64+0xc] ;  /* 0x00000c0610157981 */ /* 0x000ee4000c1e1900 */
[----:B--2---:R-:W-:-:S13]  /*0aa0*/  FSETP.GEU.AND P0, PT, R19, R0, PT ;  /* 0x000000001300720b */ /* 0x004fda0003f0e000 */
[----:B------:R-:W2:Y:S02]  /*0ab0*/  @!P0 LDG.E R12, desc[UR6][R14.64+0x8] ;  /* 0x000008060e0c8981 */ /* 0x000ea4000c1e1900 */
[----:B--2---:R-:W-:-:S04]  /*0ac0*/  @!P0 ISETP.NE.AND P2, PT, R12, 0x1, PT ;  /* 0x000000010c00880c */ /* 0x004fc80003f45270 */
[----:B------:R-:W-:-:S04]  /*0ad0*/  @!P0 FSEL R0, R0, R19, !P2 ;  /* 0x0000001300008208 */ /* 0x000fc80005000000 */
[----:B---3--:R-:W-:Y:S01]  /*0ae0*/  FSETP.GEU.AND P2, PT, R21, R0, PT ;  /* 0x000000001500720b */ /* 0x008fe20003f4e000 */
[----:B------:R-:W-:-:S04]  /*0af0*/  VIADD R19, R13, 0x4 ;  /* 0x000000040d137836 */ /* 0x000fc80000000000 */
[----:B------:R-:W-:-:S05]  /*0b00*/  IMAD.WIDE.U32 R8, R19, 0x4, R8 ;  /* 0x0000000413087825 */ /* 0x000fca00078e0008 */
[----:B------:R-:W2:Y:S04]  /*0b10*/  LDG.E R23, desc[UR6][R8.64] ;  /* 0x0000000608177981 */ /* 0x000ea8000c1e1900 */
[----:B------:R-:W3:Y:S01]  /*0b20*/  @!P2 LDG.E R20, desc[UR6][R14.64+0xc] ;  /* 0x00000c060e14a981 */ /* 0x000ee2000c1e1900 */
[----:B------:R-:W-:-:S03]  /*0b30*/  IMAD.WIDE.U32 R6, R19, 0x4, R6 ;  /* 0x0000000413067825 */ /* 0x000fc600078e0006 */
[----:B------:R-:W4:Y:S01]  /*0b40*/  LDG.E R17, desc[UR6][R8.64+0x4] ;  /* 0x0000040608117981 */ /* 0x000f22000c1e1900 */
[----:B---3--:R-:W-:-:S04]  /*0b50*/  @!P2 ISETP.NE.AND P3, PT, R20, 0x1, PT ;  /* 0x000000011400a80c */ /* 0x008fc80003f65270 */
[----:B------:R-:W-:Y:S02]  /*0b60*/  @!P2 FSEL R0, R0, R21, !P3 ;  /* 0x000000150000a208 */ /* 0x000fe40005800000 */
[----:B------:R-:W-:Y:S01]  /*0b70*/  @!P5 SEL R10, R10, R13, !P6 ;  /* 0x0000000d0a0ad207 */ /* 0x000fe20007000000 */
[----:B------:R-:W3:Y:S01]  /*0b80*/  LDG.E R21, desc[UR6][R8.64+0x8] ;  /* 0x0000080608157981 */ /* 0x000ee2000c1e1900 */
[----:B--2---:R-:W-:-:S13]  /*0b90*/  FSETP.GEU.AND P3, PT, R23, R0, PT ;  /* 0x000000001700720b */ /* 0x004fda0003f6e000 */
[----:B------:R-:W2:Y:S02]  /*0ba0*/  @!P3 LDG.E R16, desc[UR6][R6.64] ;  /* 0x000000060610b981 */ /* 0x000ea4000c1e1900 */
[----:B--2---:R-:W-:-:S04]  /*0bb0*/  @!P3 ISETP.NE.AND P4, PT, R16, 0x1, PT ;  /* 0x000000011000b80c */ /* 0x004fc80003f85270 */
[----:B------:R-:W-:-:S04]  /*0bc0*/  @!P3 FSEL R0, R0, R23, !P4 ;  /* 0x000000170000b208 */ /* 0x000fc80006000000 */
[----:B----4-:R-:W-:-:S13]  /*0bd0*/  FSETP.GEU.AND P5, PT, R17, R0, PT ;  /* 0x000000001100720b */ /* 0x010fda0003fae000 */
[----:B------:R-:W2:Y:S01]  /*0be0*/  @!P5 LDG.E R14, desc[UR6][R6.64+0x4] ;  /* 0x00000406060ed981 */ /* 0x000ea2000c1e1900 */
[----:B------:R-:W-:-:S13]  /*0bf0*/  ISETP.NE.AND P6, PT, R18, 0x1, !P1 ;  /* 0x000000011200780c */ /* 0x000fda0004fc5270 */
[----:B------:R-:W-:Y:S01]  /*0c00*/  @P6 VIADD R10, R13, 0x1 ;  /* 0x000000010d0a6836 */ /* 0x000fe20000000000 */
[----:B--2---:R-:W-:-:S04]  /*0c10*/  @!P5 ISETP.NE.AND P6, PT, R14, 0x1, PT ;  /* 0x000000010e00d80c */ /* 0x004fc80003fc5270 */
[----:B------:R-:W-:Y:S02]  /*0c20*/  @!P5 FSEL R0, R0, R17, !P6 ;  /* 0x000000110000d208 */ /* 0x000fe40007000000 */
[----:B------:R-:W2:Y:S02]  /*0c30*/  LDG.E R17, desc[UR6][R8.64+0xc] ;  /* 0x00000c0608117981 */ /* 0x000ea4000c1e1900 */
[----:B---3--:R-:W-:-:S13]  /*0c40*/  FSETP.GEU.AND P6, PT, R21, R0, PT ;  /* 0x000000001500720b */ /* 0x008fda0003fce000 */
        /* <DEDUP_REMOVED lines=8> */
[----:B------:R-:W-:-:S11]  /*0cd0*/  ISETP.NE.AND P2, PT, R15, 0x1, !P6 ;  /* 0x000000010f00780c */ /* 0x000fd60007745270 */
[----:B------:R-:W-:Y:S01]  /*0ce0*/  @P0 VIADD R10, R13, 0x3 ;  /* 0x000000030d0a0836 */ /* 0x000fe20000000000 */
[----:B------:R-:W-:-:S04]  /*0cf0*/  ISETP.NE.AND P0, PT, R14, 0x1, !P5 ;  /* 0x000000010e00780c */ /* 0x000fc80006f05270 */
[----:B------:R-:W-:Y:S01]  /*0d00*/  @!P3 SEL R10, R10, R19, !P4 ;  /* 0x000000130a0ab207 */ /* 0x000fe20006000000 */
[----:B------:R-:W-:-:S08]  /*0d10*/  VIADD R13, R19, 0x4 ;  /* 0x00000004130d7836 */ /* 0x000fd00000000000 */
[C---:B------:R-:W-:Y:S02]  /*0d20*/  @P0 VIADD R10, R19.reuse, 0x1 ;  /* 0x00000001130a0836 */ /* 0x040fe40000000000 */
[----:B------:R-:W-:Y:S01]  /*0d30*/  @P2 VIADD R10, R19, 0x2 ;  /* 0x00000002130a2836 */ /* 0x000fe20000000000 */
[----:B------:R-:W-:Y:S02]  /*0d40*/  PLOP3.LUT P0, PT, PT, PT, PT, 0x8, 0x80 ;  /* 0x000000000080781c */ /* 0x000fe40003f0e170 */
[C---:B--2---:R-:W-:Y:S02]  /*0d50*/  ISETP.NE.AND P3, PT, R12.reuse, 0x1, !P1 ;  /* 0x000000010c00780c */ /* 0x044fe40004f65270 */
[----:B------:R-:W-:-:S04]  /*0d60*/  @!P1 ISETP.NE.AND P2, PT, R12, 0x1, PT ;  /* 0x000000010c00980c */ /* 0x000fc80003f45270 */
[----:B------:R-:W-:-:S07]  /*0d70*/  @!P1 FSEL R0, R0, R17, !P2 ;  /* 0x0000001100009208 */ /* 0x000fce0005000000 */
[----:B------:R-:W-:-:S07]  /*0d80*/  @P3 VIADD R10, R19, 0x3 ;  /* 0x00000003130a3836 */ /* 0x000fce0000000000 */
.L_x_6:
[----:B------:R-:W-:-:S13]  /*0d90*/  ISETP.NE.OR P0, PT, R13, R11, P0 ;  /* 0x0000000b0d00720c */ /* 0x000fda0000705670 */
[----:B------:R-:W-:Y:S05]  /*0da0*/  @!P0 BRA `(.L_x_2) ;  /* 0x0000000000808947 */ /* 0x000fea0003800000 */
.L_x_3:
[----:B0-----:R-:W-:-:S05]  /*0db0*/  IMAD.WIDE.U32 R8, R13, 0x4, R2 ;  /* 0x000000040d087825 */ /* 0x001fca00078e0002 */
[----:B------:R-:W2:Y:S01]  /*0dc0*/  LDG.E R15, desc[UR6][R8.64] ;  /* 0x00000006080f7981 */ /* 0x000ea2000c1e1900 */
[----:B-1----:R-:W-:-:S03]  /*0dd0*/  IMAD.WIDE.U32 R6, R13, 0x4, R4 ;  /* 0x000000040d067825 */ /* 0x002fc600078e0004 */
        /* <DEDUP_REMOVED lines=15> */
[----:B---3--:R-:W-:-:S13]  /*0ed0*/  FSETP.GEU.AND P3, PT, R17, R0, PT ;  /* 0x000000001100720b */ /* 0x008fda0003f6e000 */
[----:B------:R-:W2:Y:S01]  /*0ee0*/  @!P3 LDG.E R15, desc[UR6][R6.64+0xc] ;  /* 0x00000c06060fb981 */ /* 0x000ea2000c1e1900 */
[----:B------:R-:W-:Y:S02]  /*0ef0*/  ISETP.NE.AND P6, PT, R12, 0x1, !P1 ;  /* 0x000000010c00780c */ /* 0x000fe40004fc5270 */
[----:B------:R-:W-:Y:S02]  /*0f00*/  ISETP.NE.AND P5, PT, R14, 0x1, !P4 ;  /* 0x000000010e00780c */ /* 0x000fe400067a5270 */
[----:B------:R-:W-:-:S09]  /*0f10*/  @!P2 SEL R10, R10, R13, !P0 ;  /* 0x0000000d0a0aa207 */ /* 0x000fd20004000000 */
[C---:B------:R-:W-:Y:S02]  /*0f20*/  @P6 VIADD R10, R13.reuse, 0x1 ;  /* 0x000000010d0a6836 */ /* 0x040fe40000000000 */
[----:B------:R-:W-:Y:S01]  /*0f30*/  @P5 VIADD R10, R13, 0x2 ;  /* 0x000000020d0a5836 */ /* 0x000fe20000000000 */
[----:B--2---:R-:W-:-:S13]  /*0f40*/  ISETP.NE.AND P0, PT, R15, 0x1, !P3 ;  /* 0x000000010f00780c */ /* 0x004fda0005f05270 */
[C---:B------:R-:W-:Y:S02]  /*0f50*/  @P0 VIADD R10, R13.reuse, 0x3 ;  /* 0x000000030d0a0836 */ /* 0x040fe40000000000 */
[----:B------:R-:W-:-:S05]  /*0f60*/  VIADD R13, R13, 0x4 ;  /* 0x000000040d0d7836 */ /* 0x000fca0000000000 */
[----:B------:R-:W-:Y:S02]  /*0f70*/  ISETP.NE.AND P1, PT, R13, R11, PT ;  /* 0x0000000b0d00720c */ /* 0x000fe40003f25270 */
[----:B------:R-:W-:-:S04]  /*0f80*/  @!P3 ISETP.NE.AND P0, PT, R15, 0x1, PT ;  /* 0x000000010f00b80c */ /* 0x000fc80003f05270 */
[----:B------:R-:W-:-:S07]  /*0f90*/  @!P3 FSEL R0, R0, R17, !P0 ;  /* 0x000000110000b208 */ /* 0x000fce0004000000 */
[----:B------:R-:W-:Y:S05]  /*0fa0*/  @P1 BRA `(.L_x_3) ;  /* 0xfffffffc00801947 */ /* 0x000fea000383ffff */
.L_x_2:
[----:B------:R-:W-:-:S09]  /*0fb0*/  UISETP.NE.AND UP0, UPT, UR4, URZ, UPT ;  /* 0x000000ff0400728c */ /* 0x000fd2000bf05270 */
[----:B------:R-:W-:Y:S05]  /*0fc0*/  BRA.U !UP0, `(.L_x_1) ;  /* 0x0000000108687547 */ /* 0x000fea000b800000 */
[----:B0-----:R-:W0:Y:S01]  /*0fd0*/  LDC.64 R2, c[0x0][0x388] ;  /* 0x0000e200ff027b82 */ /* 0x001e220000000a00 */
[----:B------:R-:W-:-:S07]  /*0fe0*/  UIADD3 UR4, UPT, UPT, -UR4, URZ, URZ ;  /* 0x000000ff04047290 */ /* 0x000fce000fffe1ff */
[----:B-1----:R-:W1:Y:S01]  /*0ff0*/  LDC.64 R4, c[0x0][0x380] ;  /* 0x0000e000ff047b82 */ /* 0x002e620000000a00 */
[----:B0-----:R-:W-:-:S04]  /*1000*/  IMAD.WIDE.U32 R2, R11, 0x4, R2 ;  /* 0x000000040b027825 */ /* 0x001fc800078e0002 */
[----:B------:R-:W-:Y:S02]  /*1010*/  IMAD.MOV.U32 R7, RZ, RZ, R2 ;  /* 0x000000ffff077224 */ /* 0x000fe400078e0002 */
[----:B------:R-:W-:Y:S02]  /*1020*/  IMAD.MOV.U32 R8, RZ, RZ, R3 ;  /* 0x000000ffff087224 */ /* 0x000fe400078e0003 */
[----:B-1----:R-:W-:-:S04]  /*1030*/  IMAD.WIDE.U32 R4, R11, 0x4, R4 ;  /* 0x000000040b047825 */ /* 0x002fc800078e0004 */
[----:B------:R-:W-:-:S07]  /*1040*/  IMAD.MOV.U32 R6, RZ, RZ, R4 ;  /* 0x000000ffff067224 */ /* 0x000fce00078e0004 */
.L_x_7:
[----:B------:R-:W-:Y:S02]  /*1050*/  IMAD.MOV.U32 R2, RZ, RZ, R6 ;  /* 0x000000ffff027224 */ /* 0x000fe400078e0006 */
[----:B------:R-:W-:-:S05]  /*1060*/  IMAD.MOV.U32 R3, RZ, RZ, R5 ;  /* 0x000000ffff037224 */ /* 0x000fca00078e0005 */
[----:B------:R-:W2:Y:S02]  /*1070*/  LDG.E R9, desc[UR6][R2.64] ;  /* 0x0000000602097981 */ /* 0x000ea4000c1e1900 */
[----:B--2---:R-:W-:-:S13]  /*1080*/  FSETP.GEU.AND P0, PT, R9, R0, PT ;  /* 0x000000000900720b */ /* 0x004fda0003f0e000 */
[----:B------:R-:W-:Y:S02]  /*1090*/  @!P0 IMAD.MOV.U32 R2, RZ, RZ, R7 ;  /* 0x000000ffff028224 */ /* 0x000fe400078e0007 */
[----:B------:R-:W-:-:S05]  /*10a0*/  @!P0 IMAD.MOV.U32 R3, RZ, RZ, R8 ;  /* 0x000000ffff038224 */ /* 0x000fca00078e0008 */
[----:B------:R-:W2:Y:S01]  /*10b0*/  @!P0 LDG.E R4, desc[UR6][R2.64] ;  /* 0x0000000602048981 */ /* 0x000ea2000c1e1900 */
[----:B------:R-:W-:Y:S01]  /*10c0*/  UIADD3 UR4, UPT, UPT, UR4, 0x1, URZ ;  /* 0x0000000104047890 */ /* 0x000fe2000fffe0ff */
[----:B------:R-:W-:Y:S02]  /*10d0*/  IADD3 R6, P3, PT, R6, 0x4, RZ ;  /* 0x0000000406067810 */ /* 0x000fe40007f7e0ff */
[----:B------:R-:W-:Y:S01]  /*10e0*/  IADD3 R7, P2, PT, R7, 0x4, RZ ;  /* 0x0000000407077810 */ /* 0x000fe20007f5e0ff */
[----:B------:R-:W-:Y:S02]  /*10f0*/  UISETP.NE.AND UP0, UPT, UR4, URZ, UPT ;  /* 0x000000ff0400728c */ /* 0x000fe4000bf05270 */
[----:B------:R-:W-:Y:S02]  /*1100*/  IMAD.X R5, RZ, RZ, R5, P3 ;  /* 0x000000ffff057224 */ /* 0x000fe400018e0605 */
[----:B------:R-:W-:Y:S01]  /*1110*/  IMAD.X R8, RZ, RZ, R8, P2 ;  /* 0x000000ffff087224 */ /* 0x000fe200010e0608 */
[----:B--2---:R-:W-:-:S04]  /*1120*/  @!P0 ISETP.NE.AND P1, PT, R4, 0x1, PT ;  /* 0x000000010400880c */ /* 0x004fc80003f25270 */
[----:B------:R-:W-:Y:S01]  /*1130*/  @!P0 SEL R10, R10, R11, !P1 ;  /* 0x0000000b0a0a8207 */ /* 0x000fe20004800000 */
[----:B------:R-:W-:Y:S01]  /*1140*/  VIADD R11, R11, 0x1 ;  /* 0x000000010b0b7836 */ /* 0x000fe20000000000 */
[----:B------:R-:W-:Y:S01]  /*1150*/  @!P0 FSEL R0, R0, R9, !P1 ;  /* 0x0000000900008208 */ /* 0x000fe20004800000 */
[----:B------:R-:W-:Y:S06]  /*1160*/  BRA.U UP0, `(.L_x_7) ;  /* 0xfffffffd00b87547 */ /* 0x000fec000b83ffff */
.L_x_1:
[----:B-1----:R-:W1:Y:S01]  /*1170*/  LDC.64 R4, c[0x0][0x388] ;  /* 0x0000e200ff047b82 */ /* 0x002e620000000a00 */
[----:B------:R-:W-:-:S07]  /*1180*/  IMAD.MOV.U32 R7, RZ, RZ, 0x1 ;  /* 0x00000001ff077424 */ /* 0x000fce00078e00ff */
[----:B0-----:R-:W0:Y:S01]  /*1190*/  LDC.64 R2, c[0x0][0x390] ;  /* 0x0000e400ff027b82 */ /* 0x001e220000000a00 */
[----:B-1----:R-:W-:Y:S01]  /*11a0*/  IMAD.WIDE R4, R10, 0x4, R4 ;  /* 0x000000040a047825 */ /* 0x002fe200078e0204 */
[----:B0-----:R-:W-:Y:S04]  /*11b0*/  STG.E desc[UR6][R2.64], R10 ;  /* 0x0000000a02007986 */ /* 0x001fe8000c101906 */
[----:B------:R-:W-:Y:S01]  /*11c0*/  STG.E desc[UR6][R4.64], R7 ;  /* 0x0000000704007986 */ /* 0x000fe2000c101906 */
[----:B------:R-:W-:Y:S05]  /*11d0*/  EXIT ;  /* 0x000000000000794d */ /* 0x000fea0003800000 */
.L_x_8:
        /* <DEDUP_REMOVED lines=10> */
.L_x_10:


//--------------------- .nv.shared.reserved.0     --------------------------
	.section	.nv.shared.reserved.0,"aw",@nobits
	.weak		__nv_reservedSMEM_offset_0_alias
	.size		__nv_reservedSMEM_offset_0_alias, 0, 64
	.other		__nv_reservedSMEM_offset_0_alias,@"STO_CUDA_RESERVED_SHARED STV_DEFAULT"
__nv_reservedSMEM_offset_0_alias:
	.zero		0
	.zero		64


//--------------------- .nv.constant0._Z9cudaRelaxPfS_PiS0_S0_i --------------------------
	.section	.nv.constant0._Z9cudaRelaxPfS_PiS0_S0_i,"a",@progbits
	.sectionflags	@""
	.align	4
.nv.constant0._Z9cudaRelaxPfS_PiS0_S0_i:
	.zero		940


//--------------------- .nv.constant0._Z15closestNodeCUDAPfPiS0_i --------------------------
	.section	.nv.constant0._Z15closestNodeCUDAPfPiS0_i,"a",@progbits
	.sectionflags	@""
	.align	4
.nv.constant0._Z15closestNodeCUDAPfPiS0_i:
	.zero		924


//--------------------- SYMBOLS --------------------------

	.type		.nv.reservedSmem.offset0,@object
	.size		.nv.reservedSmem.offset0,0x4
